//
// Generated by NVIDIA NVVM Compiler
//
// Compiler Build ID: CL-36424714
// Cuda compilation tools, release 13.0, V13.0.88
// Based on NVVM 20.0.0
//

.version 9.0
.target sm_100
.address_size 64

	// .globl	_Z4exoriPKc
.extern .func  (.param .b32 func_retval0) vprintf
(
	.param .b64 vprintf_param_0,
	.param .b64 vprintf_param_1
)
;
.global .align 1 .b8 $str[15] = {75, 101, 121, 58, 32, 91, 37, 115, 93, 10, 37, 115, 10, 10};

.visible .entry _Z4exoriPKc(
	.param .u32 _Z4exoriPKc_param_0,
	.param .u64 .ptr .align 1 _Z4exoriPKc_param_1
)
{
	.local .align 16 .b8 	__local_depot0[200032];
	.reg .b64 	%SP;
	.reg .b64 	%SPL;
	.reg .pred 	%p<6>;
	.reg .b16 	%rs<27>;
	.reg .b32 	%r<20>;
	.reg .b64 	%rd<24>;

	mov.u64 	%SPL, __local_depot0;
	cvta.local.u64 	%SP, %SPL;
	ld.param.u32 	%r3, [_Z4exoriPKc_param_0];
	ld.param.u64 	%rd4, [_Z4exoriPKc_param_1];
	add.u64 	%rd5, %SP, 0;
	add.u64 	%rd1, %SPL, 0;
	add.u64 	%rd6, %SP, 16;
	add.u64 	%rd2, %SPL, 16;
	mov.u32 	%r4, %ctaid.x;
	mul.hi.u32 	%r5, %r4, 1717986919;
	shr.u32 	%r6, %r5, 2;
	cvt.u16.u32 	%rs1, %r6;
	add.s16 	%rs2, %rs1, 48;
	st.local.u8 	[%rd1], %rs2;
	mul.lo.s32 	%r7, %r6, 10;
	sub.s32 	%r8, %r4, %r7;
	cvt.u16.u32 	%rs3, %r8;
	or.b16  	%rs4, %rs3, 48;
	st.local.u8 	[%rd1+1], %rs4;
	mov.u32 	%r9, %ctaid.y;
	cvt.u16.u32 	%rs5, %r9;
	mul.hi.u16 	%rs6, %rs5, -13107;
	shr.u16 	%rs7, %rs6, 3;
	add.s16 	%rs8, %rs7, 48;
	st.local.u8 	[%rd1+2], %rs8;
	mul.lo.s16 	%rs9, %rs7, 10;
	sub.s16 	%rs10, %rs5, %rs9;
	or.b16  	%rs11, %rs10, 48;
	st.local.u8 	[%rd1+3], %rs11;
	mov.u32 	%r10, %ctaid.z;
	cvt.u16.u32 	%rs12, %r10;
	add.s16 	%rs13, %rs12, 48;
	st.local.u8 	[%rd1+4], %rs13;
	mov.u32 	%r11, %tid.x;
	cvt.u16.u32 	%rs14, %r11;
	add.s16 	%rs15, %rs14, 48;
	st.local.u8 	[%rd1+5], %rs15;
	mov.u32 	%r12, %tid.y;
	cvt.u16.u32 	%rs16, %r12;
	add.s16 	%rs17, %rs16, 48;
	st.local.u8 	[%rd1+6], %rs17;
	mov.u32 	%r13, %tid.z;
	cvt.u16.u32 	%rs18, %r13;
	add.s16 	%rs19, %rs18, 48;
	st.local.u8 	[%rd1+7], %rs19;
	setp.lt.s32 	%p1, %r3, 1;
	@%p1 bra 	$L__BB0_5;
	cvta.to.global.u64 	%rd3, %rd4;
	mov.b32 	%r19, 0;
$L__BB0_2:
	cvt.u64.u32 	%rd8, %r19;
	add.s64 	%rd9, %rd3, %rd8;
	ld.global.u8 	%rs21, [%rd9];
	and.b32  	%r15, %r19, 7;
	cvt.u64.u32 	%rd10, %r15;
	add.s64 	%rd11, %rd1, %rd10;
	ld.local.u8 	%rs22, [%rd11];
	xor.b16  	%rs23, %rs22, %rs21;
	add.s64 	%rd12, %rd2, %rd8;
	st.local.u8 	[%rd12], %rs23;
	and.b16  	%rs20, %rs23, 255;
	add.s16 	%rs24, %rs20, -35;
	cvt.u64.u16 	%rd7, %rs24;
	setp.gt.u16 	%p2, %rs24, 60;
	@%p2 bra 	$L__BB0_3;
	bra.uni 	$L__BB0_7;
$L__BB0_3:
	add.s16 	%rs25, %rs20, -123;
	setp.lt.u16 	%p4, %rs25, 4;
	@%p4 bra 	$L__BB0_6;
	add.s32 	%r19, %r19, 1;
	setp.ne.s32 	%p5, %r19, %r3;
	@%p5 bra 	$L__BB0_2;
$L__BB0_5:
	cvt.s64.s32 	%rd16, %r3;
	add.s64 	%rd17, %rd2, %rd16;
	mov.b16 	%rs26, 0;
	st.local.u8 	[%rd17], %rs26;
	st.local.u8 	[%rd1+8], %rs26;
	add.u64 	%rd18, %SP, 200016;
	add.u64 	%rd19, %SPL, 200016;
	st.local.v2.u64 	[%rd19], {%rd5, %rd6};
	mov.u64 	%rd22, $str;
	cvta.global.u64 	%rd23, %rd22;
	{ // callseq 0, 0
	.param .b64 param0;
	st.param.b64 	[param0], %rd23;
	.param .b64 param1;
	st.param.b64 	[param1], %rd18;
	.param .b32 retval0;
	call.uni (retval0), 
	vprintf, 
	(
	param0, 
	param1
	);
	ld.param.b32 	%r17, [retval0];
	} // callseq 0
$L__BB0_6:
	ret;
$L__BB0_7:
	cvt.u32.u64 	%r16, %rd7;
	mov.b64 	%rd13, 1;
	shl.b64 	%rd14, %rd13, %r16;
	and.b64  	%rd15, %rd14, 1873497444986126721;
	setp.ne.s64 	%p3, %rd15, 0;
	@%p3 bra 	$L__BB0_6;
	bra.uni 	$L__BB0_3;

}


// ===== COMPILED SASS (sm_100) =====

	.target	sm_100

	.elftype	@"ET_EXEC"


//--------------------- .note.nv.tkinfo           --------------------------
	.section	.note.nv.tkinfo,"",@"SHT_NOTE"
	.sectionflags	@"SHF_NOTE_NV_TKINFO"
	.tkinfo
        /*0018*/ 	.word	0x00000002
        /*0030*/ 	.string	""
        /*0030*/ 	.string	"ptxas"
        /*0030*/ 	.string	"Cuda compilation tools, release 13.0, V13.0.88"
        /*0030*/ 	.string	"Build cuda_13.0.r13.0/compiler.36424714_0"
        /*0030*/ 	.string	"-arch sm_100 -m 64 "



//--------------------- .note.nv.cuinfo           --------------------------
	.section	.note.nv.cuinfo,"",@"SHT_NOTE"
	.sectionflags	@"SHF_NOTE_NV_CUINFO"
        /*0018*/ 	.short	0x0002
        /*001a*/ 	.short	0x0064
        /*001c*/ 	.short	0x0082
	.zero		2


//--------------------- .nv.info                  --------------------------
	.section	.nv.info,"",@"SHT_CUDA_INFO"
	.align	4


	//----- nvinfo : EIATTR_REGCOUNT
	.align		4
        /*0000*/ 	.byte	0x04, 0x2f
        /*0002*/ 	.short	(.L_2 - .L_1)
	.align		4
.L_1:
        /*0004*/ 	.word	index@(_Z4exoriPKc)
        /*0008*/ 	.word	0x00000018


	//----- nvinfo : EIATTR_FRAME_SIZE
	.align		4
.L_2:
        /*000c*/ 	.byte	0x04, 0x11
        /*000e*/ 	.short	(.L_4 - .L_3)
	.align		4
.L_3:
        /*0010*/ 	.word	index@(_Z4exoriPKc)
        /*0014*/ 	.word	0x00030d60


	//----- nvinfo : EIATTR_MIN_STACK_SIZE
	.align		4
.L_4:
        /*0018*/ 	.byte	0x04, 0x12
        /*001a*/ 	.short	(.L_6 - .L_5)
	.align		4
.L_5:
        /*001c*/ 	.word	index@(_Z4exoriPKc)
        /*0020*/ 	.word	0x00030d60
.L_6:


//--------------------- .nv.compat                --------------------------
	.section	.nv.compat,"",@"SHT_CUDA_COMPAT_INFO"
	.align	4
        /*0000*/ 	.byte	0x02, 0x09, 0x00, 0x00, 0x02, 0x02, 0x01, 0x00, 0x02, 0x05, 0x05, 0x00, 0x03, 0x07, 0x01, 0x01
        /*0010*/ 	.byte	0x02, 0x03, 0x00, 0x00, 0x02, 0x06, 0x01, 0x00, 0x04, 0x0b, 0x08, 0x00, 0x09, 0x00, 0x00, 0x00
        /*0020*/ 	.byte	0x00, 0x00, 0x00, 0x00


//--------------------- .nv.info._Z4exoriPKc      --------------------------
	.section	.nv.info._Z4exoriPKc,"",@"SHT_CUDA_INFO"
	.sectionflags	@""
	.align	4


	//----- nvinfo : EIATTR_CUDA_API_VERSION
	.align		4
        /*0000*/ 	.byte	0x04, 0x37
        /*0002*/ 	.short	(.L_8 - .L_7)
.L_7:
        /*0004*/ 	.word	0x00000082


	//----- nvinfo : EIATTR_KPARAM_INFO
	.align		4
.L_8:
        /*0008*/ 	.byte	0x04, 0x17
        /*000a*/ 	.short	(.L_10 - .L_9)
.L_9:
        /*000c*/ 	.word	0x00000000
        /*0010*/ 	.short	0x0001
        /*0012*/ 	.short	0x0008
        /*0014*/ 	.byte	0x00, 0xf5, 0x21, 0x00


	//----- nvinfo : EIATTR_KPARAM_INFO
	.align		4
.L_10:
        /*0018*/ 	.byte	0x04, 0x17
        /*001a*/ 	.short	(.L_12 - .L_11)
.L_11:
        /*001c*/ 	.word	0x00000000
        /*0020*/ 	.short	0x0000
        /*0022*/ 	.short	0x0000
        /*0024*/ 	.byte	0x00, 0xf0, 0x11, 0x00


	//----- nvinfo : EIATTR_SPARSE_MMA_MASK
	.align		4
.L_12:
        /*0028*/ 	.byte	0x03, 0x50
        /*002a*/ 	.short	0x0000


	//----- nvinfo : EIATTR_MAXREG_COUNT
	.align		4
        /*002c*/ 	.byte	0x03, 0x1b
        /*002e*/ 	.short	0x00ff


	//----- nvinfo : EIATTR_EXTERNS
	.align		4
        /*0030*/ 	.byte	0x04, 0x0f
        /*0032*/ 	.short	(.L_14 - .L_13)


	//   ....[0]....
	.align		4
.L_13:
        /*0034*/ 	.word	index@(vprintf)


	//----- nvinfo : EIATTR_MERCURY_ISA_VERSION
	.align		4
.L_14:
        /*0038*/ 	.byte	0x03, 0x5f
        /*003a*/ 	.short	0x0101


	//----- nvinfo : EIATTR_VRC_CTA_INIT_COUNT
	.align		4
        /*003c*/ 	.byte	0x02, 0x4a
	.zero		1
	.zero		1


	//----- nvinfo : EIATTR_SYSCALL_OFFSETS
	.align		4
        /*0040*/ 	.byte	0x04, 0x46
        /*0042*/ 	.short	(.L_16 - .L_15)


	//   ....[0]....
.L_15:
        /*0044*/ 	.word	0x000005d0


	//----- nvinfo : EIATTR_EXIT_INSTR_OFFSETS
	.align		4
.L_16:
        /*0048*/ 	.byte	0x04, 0x1c
        /*004a*/ 	.short	(.L_18 - .L_17)


	//   ....[0]....
.L_17:
        /*004c*/ 	.word	0x00000450


	//   ....[1]....
        /*0050*/ 	.word	0x000004d0


	//   ....[2]....
        /*0054*/ 	.word	0x000005e0


	//----- nvinfo : EIATTR_CRS_STACK_SIZE
	.align		4
.L_18:
        /*0058*/ 	.byte	0x04, 0x1e
        /*005a*/ 	.short	(.L_20 - .L_19)
.L_19:
        /*005c*/ 	.word	0x00000000


	//----- nvinfo : EIATTR_CBANK_PARAM_SIZE
	.align		4
.L_20:
        /*0060*/ 	.byte	0x03, 0x19
        /*0062*/ 	.short	0x0010


	//----- nvinfo : EIATTR_PARAM_CBANK
	.align		4
        /*0064*/ 	.byte	0x04, 0x0a
        /*0066*/ 	.short	(.L_22 - .L_21)
	.align		4
.L_21:
        /*0068*/ 	.word	index@(.nv.constant0._Z4exoriPKc)
        /*006c*/ 	.short	0x0380
        /*006e*/ 	.short	0x0010


	//----- nvinfo : EIATTR_SW_WAR
	.align		4
.L_22:
        /*0070*/ 	.byte	0x04, 0x36
        /*0072*/ 	.short	(.L_24 - .L_23)
.L_23:
        /*0074*/ 	.word	0x00000008
.L_24:


//--------------------- .nv.callgraph             --------------------------
	.section	.nv.callgraph,"",@"SHT_CUDA_CALLGRAPH"
	.align	4
	.sectionentsize	8
	.align		4
        /*0000*/ 	.word	0x00000000
	.align		4
        /*0004*/ 	.word	0xffffffff
	.align		4
        /*0008*/ 	.word	index@(_Z4exoriPKc)
	.align		4
        /*000c*/ 	.word	index@(vprintf)
	.align		4
        /*0010*/ 	.word	0x00000000
	.align		4
        /*0014*/ 	.word	0xfffffffe
	.align		4
        /*0018*/ 	.word	0x00000000
	.align		4
        /*001c*/ 	.word	0xfffffffd
	.align		4
        /*0020*/ 	.word	0x00000000
	.align		4
        /*0024*/ 	.word	0xfffffffc


//--------------------- .nv.constant4             --------------------------
	.section	.nv.constant4,"a",@progbits
	.align	8
	.align		8
.nv.constant4:
        /*0000*/ 	.dword	vprintf
	.align		8
        /*0008*/ 	.dword	$str


//--------------------- .text._Z4exoriPKc         --------------------------
	.section	.text._Z4exoriPKc,"ax",@progbits
	.align	128
        .global         _Z4exoriPKc
        .type           _Z4exoriPKc,@function
        .size           _Z4exoriPKc,(.L_x_6 - _Z4exoriPKc)
        .other          _Z4exoriPKc,@"STO_CUDA_ENTRY STV_DEFAULT"
_Z4exoriPKc:
.text._Z4exoriPKc:
[----:B------:R-:W0:Y:S01]  /*0000*/  LDC R1, c[0x0][0x37c] ;  /* 0x0000df00ff017b82 */ /* 0x000e220000000800 */
[----:B------:R-:W1:Y:S01]  /*0010*/  S2R R8, SR_CTAID.Y ;  /* 0x0000000000087919 */ /* 0x000e620000002600 */
[----:B------:R-:W2:Y:S01]  /*0020*/  LDCU UR6, c[0x0][0x380] ;  /* 0x00007000ff0677ac */ /* 0x000ea20008000800 */
[----:B0-----:R-:W-:Y:S01]  /*0030*/  VIADD R1, R1, 0xfffcf2a0 ;  /* 0xfffcf2a001017836 */ /* 0x001fe20000000000 */
[----:B------:R-:W0:Y:S01]  /*0040*/  S2R R5, SR_CTAID.X ;  /* 0x0000000000057919 */ /* 0x000e220000002500 */
[----:B------:R-:W3:Y:S01]  /*0050*/  LDCU UR4, c[0x0][0x2f8] ;  /* 0x00005f00ff0477ac */ /* 0x000ee20008000800 */
[----:B------:R-:W4:Y:S01]  /*0060*/  S2R R2, SR_CTAID.Z ;  /* 0x0000000000027919 */ /* 0x000f220000002700 */
[----:B------:R-:W5:Y:S01]  /*0070*/  LDCU UR5, c[0x0][0x2fc] ;  /* 0x00005f80ff0577ac */ /* 0x000f620008000800 */
[----:B------:R-:W2:Y:S01]  /*0080*/  S2R R12, SR_TID.Z ;  /* 0x00000000000c7919 */ /* 0x000ea20000002300 */
[----:B------:R-:W3:Y:S01]  /*0090*/  S2R R6, SR_TID.X ;  /* 0x0000000000067919 */ /* 0x000ee20000002100 */
[----:B------:R-:W5:Y:S01]  /*00a0*/  S2R R10, SR_TID.Y ;  /* 0x00000000000a7919 */ /* 0x000f620000002200 */
[----:B-1----:R-:W-:-:S05]  /*00b0*/  LOP3.LUT R0, R8, 0xffff, RZ, 0xc0, !PT ;  /* 0x0000ffff08007812 */ /* 0x002fca00078ec0ff */
[----:B------:R-:W-:Y:S02]  /*00c0*/  IMAD R0, R0, 0xcccd, RZ ;  /* 0x0000cccd00007824 */ /* 0x000fe400078e02ff */
[----:B----4-:R-:W-:-:S03]  /*00d0*/  VIADD R2, R2, 0x30 ;  /* 0x0000003002027836 */ /* 0x010fc60000000000 */
[----:B------:R-:W-:Y:S01]  /*00e0*/  SHF.R.U32.HI R4, RZ, 0x13, R0 ;  /* 0x00000013ff047819 */ /* 0x000fe20000011600 */
[----:B0-----:R-:W-:Y:S01]  /*00f0*/  IMAD.HI.U32 R0, R5, 0x66666667, RZ ;  /* 0x6666666705007827 */ /* 0x001fe200078e00ff */
[----:B--2---:R-:W-:Y:S01]  /*0100*/  IADD3 R12, PT, PT, R12, 0x30, RZ ;  /* 0x000000300c0c7810 */ /* 0x004fe20007ffe0ff */
[----:B------:R0:W-:Y:S01]  /*0110*/  STL.U8 [R1+0x4], R2 ;  /* 0x0000040201007387 */ /* 0x0001e20000100000 */
[C---:B------:R-:W-:Y:S01]  /*0120*/  PRMT R3, R4.reuse, 0x9910, RZ ;  /* 0x0000991004037816 */ /* 0x040fe200000000ff */
[----:B------:R-:W-:Y:S01]  /*0130*/  VIADD R4, R4, 0x30 ;  /* 0x0000003004047836 */ /* 0x000fe20000000000 */
[----:B------:R-:W-:Y:S01]  /*0140*/  SHF.R.U32.HI R0, RZ, 0x2, R0 ;  /* 0x00000002ff007819 */ /* 0x000fe20000011600 */
[----:B------:R-:W-:Y:S01]  /*0150*/  STL.U8 [R1+0x7], R12 ;  /* 0x0000070c01007387 */ /* 0x000fe20000100000 */
[----:B---3--:R-:W-:Y:S02]  /*0160*/  VIADD R6, R6, 0x30 ;  /* 0x0000003006067836 */ /* 0x008fe40000000000 */
[----:B------:R-:W-:Y:S01]  /*0170*/  IMAD R3, R3, 0xa, RZ ;  /* 0x0000000a03037824 */ /* 0x000fe200078e02ff */
[----:B------:R-:W-:Y:S01]  /*0180*/  STL.U8 [R1+0x2], R4 ;  /* 0x0000020401007387 */ /* 0x000fe20000100000 */
[----:B-----5:R-:W-:-:S02]  /*0190*/  VIADD R10, R10, 0x30 ;  /* 0x000000300a0a7836 */ /* 0x020fc40000000000 */
[----:B------:R-:W-:Y:S01]  /*01a0*/  IMAD.MOV R3, RZ, RZ, -R3 ;  /* 0x000000ffff037224 */ /* 0x000fe200078e0a03 */
[----:B------:R1:W-:Y:S01]  /*01b0*/  STL.U8 [R1+0x5], R6 ;  /* 0x0000050601007387 */ /* 0x0003e20000100000 */
[C---:B0-----:R-:W-:Y:S02]  /*01c0*/  IMAD R2, R0.reuse, -0xa, R5 ;  /* 0xfffffff600027824 */ /* 0x041fe400078e0205 */
[----:B------:R-:W-:Y:S01]  /*01d0*/  VIADD R0, R0, 0x30 ;  /* 0x0000003000007836 */ /* 0x000fe20000000000 */
[----:B------:R-:W-:Y:S01]  /*01e0*/  PRMT R3, R3, 0x7710, RZ ;  /* 0x0000771003037816 */ /* 0x000fe200000000ff */
[----:B------:R0:W-:Y:S01]  /*01f0*/  STL.U8 [R1+0x6], R10 ;  /* 0x0000060a01007387 */ /* 0x0001e20000100000 */
[----:B------:R-:W-:-:S03]  /*0200*/  LOP3.LUT R2, R2, 0x30, RZ, 0xfc, !PT ;  /* 0x0000003002027812 */ /* 0x000fc600078efcff */
[----:B------:R-:W-:Y:S01]  /*0210*/  IMAD.IADD R3, R3, 0x1, R8 ;  /* 0x0000000103037824 */ /* 0x000fe200078e0208 */
[----:B------:R2:W-:Y:S01]  /*0220*/  STL.U8 [R1], R0 ;  /* 0x0000000001007387 */ /* 0x0005e20000100000 */
[----:B-1----:R-:W-:-:S03]  /*0230*/  IADD3 R6, P1, PT, R1, UR4, RZ ;  /* 0x0000000401067c10 */ /* 0x002fc6000ff3e0ff */
[----:B------:R-:W-:Y:S01]  /*0240*/  LOP3.LUT R8, R3, 0x30, RZ, 0xfc, !PT ;  /* 0x0000003003087812 */ /* 0x000fe200078efcff */
[----:B------:R2:W-:Y:S01]  /*0250*/  STL.U8 [R1+0x1], R2 ;  /* 0x0000010201007387 */ /* 0x0005e20000100000 */
[----:B------:R-:W-:Y:S01]  /*0260*/  IMAD.U32 R3, RZ, RZ, UR6 ;  /* 0x00000006ff037e24 */ /* 0x000fe2000f8e00ff */
[----:B0-----:R-:W-:Y:S01]  /*0270*/  IADD3 R10, P2, PT, R6, 0x10, RZ ;  /* 0x00000010060a7810 */ /* 0x001fe20007f5e0ff */
[----:B------:R-:W-:Y:S01]  /*0280*/  IMAD.X R7, RZ, RZ, UR5, P1 ;  /* 0x00000005ff077e24 */ /* 0x000fe200088e06ff */
[----:B------:R2:W-:Y:S02]  /*0290*/  STL.U8 [R1+0x3], R8 ;  /* 0x0000030801007387 */ /* 0x0005e40000100000 */
[----:B------:R-:W-:Y:S01]  /*02a0*/  ISETP.GE.AND P0, PT, R3, 0x1, PT ;  /* 0x000000010300780c */ /* 0x000fe20003f06270 */
[----:B------:R-:W-:-:S12]  /*02b0*/  IMAD.X R11, RZ, RZ, R7, P2 ;  /* 0x000000ffff0b7224 */ /* 0x000fd800010e0607 */
[----:B--2---:R-:W-:Y:S05]  /*02c0*/  @!P0 BRA `(.L_x_0) ;  /* 0x0000000000888947 */ /* 0x004fea0003800000 */
[----:B------:R-:W0:Y:S01]  /*02d0*/  LDC R12, c[0x0][0x380] ;  /* 0x0000e000ff0c7b82 */ /* 0x000e220000000800 */
[----:B------:R-:W-:Y:S01]  /*02e0*/  HFMA2 R0, -RZ, RZ, 0, 0 ;  /* 0x00000000ff007431 */ /* 0x000fe200000001ff */
[----:B------:R-:W1:Y:S01]  /*02f0*/  LDCU.64 UR4, c[0x0][0x358] ;  /* 0x00006b00ff0477ac */ /* 0x000e620008000a00 */
[----:B------:R-:W2:Y:S05]  /*0300*/  LDCU.64 UR6, c[0x0][0x388] ;  /* 0x00007100ff0677ac */ /* 0x000eaa0008000a00 */
.L_x_3:
[C---:B--2---:R-:W-:Y:S02]  /*0310*/  IADD3 R4, P0, PT, R0.reuse, UR6, RZ ;  /* 0x0000000600047c10 */ /* 0x044fe4000ff1e0ff */
[----:B------:R-:W-:-:S03]  /*0320*/  LOP3.LUT R2, R0, 0x7, RZ, 0xc0, !PT ;  /* 0x0000000700027812 */ /* 0x000fc600078ec0ff */
[----:B------:R-:W-:Y:S02]  /*0330*/  IMAD.X R5, RZ, RZ, UR7, P0 ;  /* 0x00000007ff057e24 */ /* 0x000fe400080e06ff */
[----:B------:R-:W-:-:S03]  /*0340*/  IMAD.IADD R8, R1, 0x1, R2 ;  /* 0x0000000101087824 */ /* 0x000fc600078e0202 */
[----:B-1----:R-:W2:Y:S04]  /*0350*/  LDG.E.U8 R4, desc[UR4][R4.64] ;  /* 0x0000000404047981 */ /* 0x002ea8000c1e1100 */
[----:B------:R-:W2:Y:S01]  /*0360*/  LDL.U8 R3, [R8] ;  /* 0x0000000008037983 */ /* 0x000ea20000100000 */
[----:B------:R-:W-:Y:S01]  /*0370*/  BSSY.RECONVERGENT B0, `(.L_x_1) ;  /* 0x000000f000007945 */ /* 0x000fe20003800200 */
[----:B--2---:R-:W-:-:S04]  /*0380*/  LOP3.LUT R3, R3, R4, RZ, 0x3c, !PT ;  /* 0x0000000403037212 */ /* 0x004fc800078e3cff */
[----:B------:R-:W-:-:S05]  /*0390*/  LOP3.LUT R9, R3, 0xff, RZ, 0xc0, !PT ;  /* 0x000000ff03097812 */ /* 0x000fca00078ec0ff */
[----:B------:R-:W-:-:S05]  /*03a0*/  VIADD R2, R9, 0xffffffdd ;  /* 0xffffffdd09027836 */ /* 0x000fca0000000000 */
[----:B------:R-:W-:Y:S01]  /*03b0*/  LOP3.LUT R13, R2, 0xffff, RZ, 0xc0, !PT ;  /* 0x0000ffff020d7812 */ /* 0x000fe200078ec0ff */
[----:B------:R-:W-:-:S05]  /*03c0*/  IMAD.IADD R2, R1, 0x1, R0 ;  /* 0x0000000101027824 */ /* 0x000fca00078e0200 */
[----:B------:R1:W-:Y:S01]  /*03d0*/  STL.U8 [R2+0x10], R3 ;  /* 0x0000100302007387 */ /* 0x0003e20000100000 */
[----:B------:R-:W-:-:S13]  /*03e0*/  ISETP.GT.U32.AND P0, PT, R13, 0x3c, PT ;  /* 0x0000003c0d00780c */ /* 0x000fda0003f04070 */
[----:B-1----:R-:W-:Y:S05]  /*03f0*/  @P0 BRA `(.L_x_2) ;  /* 0x0000000000180947 */ /* 0x002fea0003800000 */
[----:B------:R-:W-:-:S05]  /*0400*/  IMAD.MOV.U32 R2, RZ, RZ, 0x1 ;  /* 0x00000001ff027424 */ /* 0x000fca00078e00ff */
[CC--:B------:R-:W-:Y:S02]  /*0410*/  SHF.L.U32 R3, R2.reuse, R13.reuse, RZ ;  /* 0x0000000d02037219 */ /* 0x0c0fe400000006ff */
[----:B------:R-:W-:Y:S02]  /*0420*/  SHF.L.U64.HI R2, R2, R13, RZ ;  /* 0x0000000d02027219 */ /* 0x000fe400000102ff */
[----:B------:R-:W-:-:S04]  /*0430*/  LOP3.LUT P0, RZ, R3, 0x181, RZ, 0xc0, !PT ;  /* 0x0000018103ff7812 */ /* 0x000fc8000780c0ff */
[----:B------:R-:W-:-:S13]  /*0440*/  LOP3.LUT P0, RZ, R2, 0x1a000000, RZ, 0xc0, P0 ;  /* 0x1a00000002ff7812 */ /* 0x000fda000000c0ff */
[----:B------:R-:W-:Y:S05]  /*0450*/  @P0 EXIT ;  /* 0x000000000000094d */ /* 0x000fea0003800000 */
.L_x_2:
[----:B------:R-:W-:Y:S05]  /*0460*/  BSYNC.RECONVERGENT B0 ;  /* 0x0000000000007941 */ /* 0x000fea0003800200 */
.L_x_1:
[----:B------:R-:W-:Y:S01]  /*0470*/  IADD3 R2, PT, PT, R9, -0x7b, RZ ;  /* 0xffffff8509027810 */ /* 0x000fe20007ffe0ff */
[----:B0-----:R-:W-:Y:S02]  /*0480*/  IMAD.MOV.U32 R3, RZ, RZ, R12 ;  /* 0x000000ffff037224 */ /* 0x001fe400078e000c */
[----:B------:R-:W-:Y:S01]  /*0490*/  VIADD R0, R0, 0x1 ;  /* 0x0000000100007836 */ /* 0x000fe20000000000 */
[----:B------:R-:W-:-:S04]  /*04a0*/  LOP3.LUT R2, R2, 0xffff, RZ, 0xc0, !PT ;  /* 0x0000ffff02027812 */ /* 0x000fc800078ec0ff */
[----:B------:R-:W-:Y:S02]  /*04b0*/  ISETP.GE.U32.AND P0, PT, R2, 0x4, PT ;  /* 0x000000040200780c */ /* 0x000fe40003f06070 */
[----:B------:R-:W-:-:S11]  /*04c0*/  ISETP.NE.AND P1, PT, R0, R3, PT ;  /* 0x000000030000720c */ /* 0x000fd60003f25270 */
[----:B------:R-:W-:Y:S05]  /*04d0*/  @!P0 EXIT ;  /* 0x000000000000894d */ /* 0x000fea0003800000 */
[----:B------:R-:W-:Y:S05]  /*04e0*/  @P1 BRA `(.L_x_3) ;  /* 0xfffffffc00881947 */ /* 0x000fea000383ffff */
.L_x_0:
[----:B------:R-:W-:Y:S01]  /*04f0*/  IMAD.IADD R8, R1, 0x1, R3 ;  /* 0x0000000101087824 */ /* 0x000fe200078e0203 */
[----:B------:R-:W-:Y:S01]  /*0500*/  MOV R9, R7 ;  /* 0x0000000700097202 */ /* 0x000fe20000000f00 */
[----:B------:R-:W0:Y:S01]  /*0510*/  LDCU.64 UR4, c[0x4][0x8] ;  /* 0x01000100ff0477ac */ /* 0x000e220008000a00 */
[----:B------:R-:W-:Y:S02]  /*0520*/  MOV R0, 0x0 ;  /* 0x0000000000007802 */ /* 0x000fe40000000f00 */
[----:B------:R1:W-:Y:S02]  /*0530*/  STL.U8 [R8+0x10], RZ ;  /* 0x000010ff08007387 */ /* 0x0003e40000100000 */
[----:B------:R2:W3:Y:S02]  /*0540*/  LDC.64 R2, c[0x4][R0] ;  /* 0x0100000000027b82 */ /* 0x0004e40000000a00 */
[----:B------:R2:W-:Y:S01]  /*0550*/  STL.U8 [R1+0x8], RZ ;  /* 0x000008ff01007387 */ /* 0x0005e20000100000 */
[----:B-1----:R-:W-:Y:S01]  /*0560*/  IMAD.MOV.U32 R8, RZ, RZ, R6 ;  /* 0x000000ffff087224 */ /* 0x002fe200078e0006 */
[----:B------:R-:W-:-:S04]  /*0570*/  IADD3 R6, P0, PT, R6, 0x30d50, RZ ;  /* 0x00030d5006067810 */ /* 0x000fc80007f1e0ff */
[----:B------:R2:W-:Y:S01]  /*0580*/  STL.128 [R1+0x30d50], R8 ;  /* 0x030d500801007387 */ /* 0x0005e20000100c00 */
[----:B------:R-:W-:Y:S02]  /*0590*/  IMAD.X R7, RZ, RZ, R7, P0 ;  /* 0x000000ffff077224 */ /* 0x000fe400000e0607 */
[----:B0-----:R-:W-:Y:S02]  /*05a0*/  IMAD.U32 R4, RZ, RZ, UR4 ;  /* 0x00000004ff047e24 */ /* 0x001fe4000f8e00ff */
[----:B------:R-:W-:-:S07]  /*05b0*/  IMAD.U32 R5, RZ, RZ, UR5 ;  /* 0x00000005ff057e24 */ /* 0x000fce000f8e00ff */
[----:B------:R-:W-:-:S07]  /*05c0*/  LEPC R20, `(.L_x_4) ;  /* 0x000000001014794e */ /* 0x000fce0000000000 */
[----:B--23--:R-:W-:Y:S05]  /*05d0*/  CALL.ABS.NOINC R2 ;  /* 0x0000000002007343 */ /* 0x00cfea0003c00000 */
.L_x_4:
[----:B------:R-:W-:Y:S05]  /*05e0*/  EXIT ;  /* 0x000000000000794d */ /* 0x000fea0003800000 */
.L_x_5:
[----:B------:R-:W-:-:S00]  /*05f0*/  BRA `(.L_x_5) ;  /* 0xfffffffc00fc7947 */ /* 0x000fc0000383ffff */
[----:B------:R-:W-:-:S00]  /*0600*/  NOP ;  /* 0x0000000000007918 */ /* 0x000fc00000000000 */
[----:B------:R-:W-:-:S00]  /*0610*/  NOP ;  /* 0x0000000000007918 */ /* 0x000fc00000000000 */
[----:B------:R-:W-:-:S00]  /*0620*/  NOP ;  /* 0x0000000000007918 */ /* 0x000fc00000000000 */
[----:B------:R-:W-:-:S00]  /*0630*/  NOP ;  /* 0x0000000000007918 */ /* 0x000fc00000000000 */
[----:B------:R-:W-:-:S00]  /*0640*/  NOP ;  /* 0x0000000000007918 */ /* 0x000fc00000000000 */
[----:B------:R-:W-:-:S00]  /*0650*/  NOP ;  /* 0x0000000000007918 */ /* 0x000fc00000000000 */
[----:B------:R-:W-:-:S00]  /*0660*/  NOP ;  /* 0x0000000000007918 */ /* 0x000fc00000000000 */
[----:B------:R-:W-:-:S00]  /*0670*/  NOP ;  /* 0x0000000000007918 */ /* 0x000fc00000000000 */
.L_x_6:


//--------------------- .nv.global.init           --------------------------
	.section	.nv.global.init,"aw",@progbits
.nv.global.init:
	.type		$str,@object
	.size		$str,(.L_0 - $str)
$str:
        /*0000*/ 	.byte	0x4b, 0x65, 0x79, 0x3a, 0x20, 0x5b, 0x25, 0x73, 0x5d, 0x0a, 0x25, 0x73, 0x0a, 0x0a, 0x00
.L_0:


//--------------------- .nv.shared.reserved.0     --------------------------
	.section	.nv.shared.reserved.0,"aw",@nobits
	.weak		__nv_reservedSMEM_offset_0_alias
	.size		__nv_reservedSMEM_offset_0_alias, 0, 64
	.other		__nv_reservedSMEM_offset_0_alias,@"STO_CUDA_RESERVED_SHARED STV_DEFAULT"
__nv_reservedSMEM_offset_0_alias:
	.zero		0
	.zero		64


//--------------------- .nv.constant0._Z4exoriPKc --------------------------
	.section	.nv.constant0._Z4exoriPKc,"a",@progbits
	.sectionflags	@""
	.align	4
.nv.constant0._Z4exoriPKc:
	.zero		912


//--------------------- SYMBOLS --------------------------

	.type		.nv.reservedSmem.offset0,@object
	.size		.nv.reservedSmem.offset0,0x4
	.type		vprintf,@function
